//
// Generated by NVIDIA NVVM Compiler
//
// Compiler Build ID: CL-36424714
// Cuda compilation tools, release 13.0, V13.0.88
// Based on NVVM 20.0.0
//

.version 9.0
.target sm_100
.address_size 64

	// .globl	_Z6kernelPKfPfi

.visible .entry _Z6kernelPKfPfi(
	.param .u64 .ptr .align 1 _Z6kernelPKfPfi_param_0,
	.param .u64 .ptr .align 1 _Z6kernelPKfPfi_param_1,
	.param .u32 _Z6kernelPKfPfi_param_2
)
{
	.reg .pred 	%p<10>;
	.reg .b32 	%r<78>;
	.reg .b32 	%f<83>;
	.reg .b64 	%rd<46>;

	ld.param.u64 	%rd4, [_Z6kernelPKfPfi_param_0];
	ld.param.u64 	%rd3, [_Z6kernelPKfPfi_param_1];
	ld.param.u32 	%r43, [_Z6kernelPKfPfi_param_2];
	cvta.to.global.u64 	%rd1, %rd4;
	mov.u32 	%r44, %tid.x;
	mov.u32 	%r45, %ctaid.x;
	mov.u32 	%r46, %ntid.x;
	mad.lo.s32 	%r1, %r45, %r46, %r44;
	mov.u32 	%r2, %tid.y;
	mov.u32 	%r47, %ctaid.y;
	mov.u32 	%r48, %ntid.y;
	mul.lo.s32 	%r3, %r47, %r48;
	add.s32 	%r4, %r3, %r2;
	setp.lt.s32 	%p1, %r43, 1;
	mov.f32 	%f82, 0f7F800000;
	@%p1 bra 	$L__BB0_12;
	mul.lo.s32 	%r5, %r43, %r1;
	and.b32  	%r6, %r43, 7;
	setp.lt.u32 	%p2, %r43, 8;
	mov.f32 	%f82, 0f7F800000;
	mov.b32 	%r76, 0;
	@%p2 bra 	$L__BB0_4;
	and.b32  	%r76, %r43, 2147483640;
	neg.s32 	%r74, %r76;
	add.s32 	%r50, %r2, %r43;
	add.s32 	%r73, %r50, %r3;
	shl.b32 	%r10, %r43, 3;
	shl.b32 	%r51, %r43, 1;
	add.s32 	%r72, %r4, %r51;
	mad.lo.s32 	%r71, %r43, 3, %r4;
	shl.b32 	%r52, %r43, 2;
	add.s32 	%r70, %r4, %r52;
	mad.lo.s32 	%r69, %r43, 5, %r4;
	mad.lo.s32 	%r68, %r43, 6, %r4;
	mad.lo.s32 	%r67, %r43, 7, %r4;
	add.s64 	%rd2, %rd1, 16;
	mov.f32 	%f82, 0f7F800000;
	mov.u32 	%r65, %r5;
	mov.u32 	%r66, %r4;
$L__BB0_3:
	.pragma "nounroll";
	mul.wide.s32 	%rd5, %r65, 4;
	add.s64 	%rd6, %rd2, %rd5;
	ld.global.f32 	%f17, [%rd6+-16];
	mul.wide.u32 	%rd7, %r66, 4;
	add.s64 	%rd8, %rd1, %rd7;
	ld.global.f32 	%f18, [%rd8];
	add.f32 	%f19, %f17, %f18;
	min.f32 	%f20, %f82, %f19;
	ld.global.f32 	%f21, [%rd6+-12];
	mul.wide.u32 	%rd9, %r73, 4;
	add.s64 	%rd10, %rd1, %rd9;
	ld.global.f32 	%f22, [%rd10];
	add.f32 	%f23, %f21, %f22;
	min.f32 	%f24, %f20, %f23;
	ld.global.f32 	%f25, [%rd6+-8];
	mul.wide.u32 	%rd11, %r72, 4;
	add.s64 	%rd12, %rd1, %rd11;
	ld.global.f32 	%f26, [%rd12];
	add.f32 	%f27, %f25, %f26;
	min.f32 	%f28, %f24, %f27;
	ld.global.f32 	%f29, [%rd6+-4];
	mul.wide.u32 	%rd13, %r71, 4;
	add.s64 	%rd14, %rd1, %rd13;
	ld.global.f32 	%f30, [%rd14];
	add.f32 	%f31, %f29, %f30;
	min.f32 	%f32, %f28, %f31;
	ld.global.f32 	%f33, [%rd6];
	mul.wide.u32 	%rd15, %r70, 4;
	add.s64 	%rd16, %rd1, %rd15;
	ld.global.f32 	%f34, [%rd16];
	add.f32 	%f35, %f33, %f34;
	min.f32 	%f36, %f32, %f35;
	ld.global.f32 	%f37, [%rd6+4];
	mul.wide.u32 	%rd17, %r69, 4;
	add.s64 	%rd18, %rd1, %rd17;
	ld.global.f32 	%f38, [%rd18];
	add.f32 	%f39, %f37, %f38;
	min.f32 	%f40, %f36, %f39;
	ld.global.f32 	%f41, [%rd6+8];
	mul.wide.u32 	%rd19, %r68, 4;
	add.s64 	%rd20, %rd1, %rd19;
	ld.global.f32 	%f42, [%rd20];
	add.f32 	%f43, %f41, %f42;
	min.f32 	%f44, %f40, %f43;
	ld.global.f32 	%f45, [%rd6+12];
	mul.wide.u32 	%rd21, %r67, 4;
	add.s64 	%rd22, %rd1, %rd21;
	ld.global.f32 	%f46, [%rd22];
	add.f32 	%f47, %f45, %f46;
	min.f32 	%f82, %f44, %f47;
	add.s32 	%r74, %r74, 8;
	add.s32 	%r73, %r73, %r10;
	add.s32 	%r72, %r72, %r10;
	add.s32 	%r71, %r71, %r10;
	add.s32 	%r70, %r70, %r10;
	add.s32 	%r69, %r69, %r10;
	add.s32 	%r68, %r68, %r10;
	add.s32 	%r67, %r67, %r10;
	add.s32 	%r66, %r66, %r10;
	add.s32 	%r65, %r65, 8;
	setp.ne.s32 	%p3, %r74, 0;
	@%p3 bra 	$L__BB0_3;
$L__BB0_4:
	setp.eq.s32 	%p4, %r6, 0;
	@%p4 bra 	$L__BB0_12;
	and.b32  	%r38, %r43, 3;
	setp.lt.u32 	%p5, %r6, 4;
	@%p5 bra 	$L__BB0_7;
	add.s32 	%r53, %r76, %r5;
	mul.wide.s32 	%rd23, %r53, 4;
	add.s64 	%rd24, %rd1, %rd23;
	ld.global.f32 	%f49, [%rd24];
	mad.lo.s32 	%r54, %r76, %r43, %r4;
	mul.wide.u32 	%rd25, %r54, 4;
	add.s64 	%rd26, %rd1, %rd25;
	ld.global.f32 	%f50, [%rd26];
	add.f32 	%f51, %f49, %f50;
	min.f32 	%f52, %f82, %f51;
	ld.global.f32 	%f53, [%rd24+4];
	add.s32 	%r55, %r54, %r43;
	mul.wide.u32 	%rd27, %r55, 4;
	add.s64 	%rd28, %rd1, %rd27;
	ld.global.f32 	%f54, [%rd28];
	add.f32 	%f55, %f53, %f54;
	min.f32 	%f56, %f52, %f55;
	ld.global.f32 	%f57, [%rd24+8];
	add.s32 	%r56, %r55, %r43;
	mul.wide.u32 	%rd29, %r56, 4;
	add.s64 	%rd30, %rd1, %rd29;
	ld.global.f32 	%f58, [%rd30];
	add.f32 	%f59, %f57, %f58;
	min.f32 	%f60, %f56, %f59;
	ld.global.f32 	%f61, [%rd24+12];
	add.s32 	%r57, %r56, %r43;
	mul.wide.u32 	%rd31, %r57, 4;
	add.s64 	%rd32, %rd1, %rd31;
	ld.global.f32 	%f62, [%rd32];
	add.f32 	%f63, %f61, %f62;
	min.f32 	%f82, %f60, %f63;
	add.s32 	%r76, %r76, 4;
$L__BB0_7:
	setp.eq.s32 	%p6, %r38, 0;
	@%p6 bra 	$L__BB0_12;
	setp.eq.s32 	%p7, %r38, 1;
	@%p7 bra 	$L__BB0_10;
	add.s32 	%r58, %r76, %r5;
	mul.wide.s32 	%rd33, %r58, 4;
	add.s64 	%rd34, %rd1, %rd33;
	ld.global.f32 	%f65, [%rd34];
	mad.lo.s32 	%r59, %r76, %r43, %r4;
	mul.wide.u32 	%rd35, %r59, 4;
	add.s64 	%rd36, %rd1, %rd35;
	ld.global.f32 	%f66, [%rd36];
	add.f32 	%f67, %f65, %f66;
	min.f32 	%f68, %f82, %f67;
	ld.global.f32 	%f69, [%rd34+4];
	add.s32 	%r60, %r59, %r43;
	mul.wide.u32 	%rd37, %r60, 4;
	add.s64 	%rd38, %rd1, %rd37;
	ld.global.f32 	%f70, [%rd38];
	add.f32 	%f71, %f69, %f70;
	min.f32 	%f82, %f68, %f71;
	add.s32 	%r76, %r76, 2;
$L__BB0_10:
	and.b32  	%r61, %r43, 1;
	setp.eq.b32 	%p8, %r61, 1;
	not.pred 	%p9, %p8;
	@%p9 bra 	$L__BB0_12;
	add.s32 	%r62, %r76, %r5;
	mul.wide.s32 	%rd39, %r62, 4;
	add.s64 	%rd40, %rd1, %rd39;
	ld.global.f32 	%f72, [%rd40];
	mad.lo.s32 	%r63, %r76, %r43, %r4;
	mul.wide.u32 	%rd41, %r63, 4;
	add.s64 	%rd42, %rd1, %rd41;
	ld.global.f32 	%f73, [%rd42];
	add.f32 	%f74, %f72, %f73;
	min.f32 	%f82, %f82, %f74;
$L__BB0_12:
	cvta.to.global.u64 	%rd43, %rd3;
	mad.lo.s32 	%r64, %r43, %r1, %r4;
	mul.wide.s32 	%rd44, %r64, 4;
	add.s64 	%rd45, %rd43, %rd44;
	st.global.f32 	[%rd45], %f82;
	ret;

}


// ===== COMPILED SASS (sm_100) =====

	.target	sm_100

	.elftype	@"ET_EXEC"


//--------------------- .note.nv.tkinfo           --------------------------
	.section	.note.nv.tkinfo,"",@"SHT_NOTE"
	.sectionflags	@"SHF_NOTE_NV_TKINFO"
	.tkinfo
        /*0018*/ 	.word	0x00000002
        /*0030*/ 	.string	""
        /*0030*/ 	.string	"ptxas"
        /*0030*/ 	.string	"Cuda compilation tools, release 13.0, V13.0.88"
        /*0030*/ 	.string	"Build cuda_13.0.r13.0/compiler.36424714_0"
        /*0030*/ 	.string	"-arch sm_100 -m 64 "



//--------------------- .note.nv.cuinfo           --------------------------
	.section	.note.nv.cuinfo,"",@"SHT_NOTE"
	.sectionflags	@"SHF_NOTE_NV_CUINFO"
        /*0018*/ 	.short	0x0002
        /*001a*/ 	.short	0x0064
        /*001c*/ 	.short	0x0082
	.zero		2


//--------------------- .nv.info                  --------------------------
	.section	.nv.info,"",@"SHT_CUDA_INFO"
	.align	4


	//----- nvinfo : EIATTR_REGCOUNT
	.align		4
        /*0000*/ 	.byte	0x04, 0x2f
        /*0002*/ 	.short	(.L_1 - .L_0)
	.align		4
.L_0:
        /*0004*/ 	.word	index@(_Z6kernelPKfPfi)
        /*0008*/ 	.word	0x00000020


	//----- nvinfo : EIATTR_FRAME_SIZE
	.align		4
.L_1:
        /*000c*/ 	.byte	0x04, 0x11
        /*000e*/ 	.short	(.L_3 - .L_2)
	.align		4
.L_2:
        /*0010*/ 	.word	index@(_Z6kernelPKfPfi)
        /*0014*/ 	.word	0x00000000


	//----- nvinfo : EIATTR_MIN_STACK_SIZE
	.align		4
.L_3:
        /*0018*/ 	.byte	0x04, 0x12
        /*001a*/ 	.short	(.L_5 - .L_4)
	.align		4
.L_4:
        /*001c*/ 	.word	index@(_Z6kernelPKfPfi)
        /*0020*/ 	.word	0x00000000
.L_5:


//--------------------- .nv.compat                --------------------------
	.section	.nv.compat,"",@"SHT_CUDA_COMPAT_INFO"
	.align	4
        /*0000*/ 	.byte	0x02, 0x09, 0x00, 0x00, 0x02, 0x02, 0x01, 0x00, 0x02, 0x05, 0x05, 0x00, 0x03, 0x07, 0x01, 0x01
        /*0010*/ 	.byte	0x02, 0x03, 0x00, 0x00, 0x02, 0x06, 0x01, 0x00, 0x04, 0x0b, 0x08, 0x00, 0x09, 0x00, 0x00, 0x00
        /*0020*/ 	.byte	0x00, 0x00, 0x00, 0x00


//--------------------- .nv.info._Z6kernelPKfPfi  --------------------------
	.section	.nv.info._Z6kernelPKfPfi,"",@"SHT_CUDA_INFO"
	.sectionflags	@""
	.align	4


	//----- nvinfo : EIATTR_CUDA_API_VERSION
	.align		4
        /*0000*/ 	.byte	0x04, 0x37
        /*0002*/ 	.short	(.L_7 - .L_6)
.L_6:
        /*0004*/ 	.word	0x00000082


	//----- nvinfo : EIATTR_KPARAM_INFO
	.align		4
.L_7:
        /*0008*/ 	.byte	0x04, 0x17
        /*000a*/ 	.short	(.L_9 - .L_8)
.L_8:
        /*000c*/ 	.word	0x00000000
        /*0010*/ 	.short	0x0002
        /*0012*/ 	.short	0x0010
        /*0014*/ 	.byte	0x00, 0xf0, 0x11, 0x00


	//----- nvinfo : EIATTR_KPARAM_INFO
	.align		4
.L_9:
        /*0018*/ 	.byte	0x04, 0x17
        /*001a*/ 	.short	(.L_11 - .L_10)
.L_10:
        /*001c*/ 	.word	0x00000000
        /*0020*/ 	.short	0x0001
        /*0022*/ 	.short	0x0008
        /*0024*/ 	.byte	0x00, 0xf5, 0x21, 0x00


	//----- nvinfo : EIATTR_KPARAM_INFO
	.align		4
.L_11:
        /*0028*/ 	.byte	0x04, 0x17
        /*002a*/ 	.short	(.L_13 - .L_12)
.L_12:
        /*002c*/ 	.word	0x00000000
        /*0030*/ 	.short	0x0000
        /*0032*/ 	.short	0x0000
        /*0034*/ 	.byte	0x00, 0xf5, 0x21, 0x00


	//----- nvinfo : EIATTR_SPARSE_MMA_MASK
	.align		4
.L_13:
        /*0038*/ 	.byte	0x03, 0x50
        /*003a*/ 	.short	0x0000


	//----- nvinfo : EIATTR_MAXREG_COUNT
	.align		4
        /*003c*/ 	.byte	0x03, 0x1b
        /*003e*/ 	.short	0x00ff


	//----- nvinfo : EIATTR_MERCURY_ISA_VERSION
	.align		4
        /*0040*/ 	.byte	0x03, 0x5f
        /*0042*/ 	.short	0x0101


	//----- nvinfo : EIATTR_VRC_CTA_INIT_COUNT
	.align		4
        /*0044*/ 	.byte	0x02, 0x4a
	.zero		1
	.zero		1


	//----- nvinfo : EIATTR_EXIT_INSTR_OFFSETS
	.align		4
        /*0048*/ 	.byte	0x04, 0x1c
        /*004a*/ 	.short	(.L_15 - .L_14)


	//   ....[0]....
.L_14:
        /*004c*/ 	.word	0x00000980


	//----- nvinfo : EIATTR_CBANK_PARAM_SIZE
	.align		4
.L_15:
        /*0050*/ 	.byte	0x03, 0x19
        /*0052*/ 	.short	0x0014


	//----- nvinfo : EIATTR_PARAM_CBANK
	.align		4
        /*0054*/ 	.byte	0x04, 0x0a
        /*0056*/ 	.short	(.L_17 - .L_16)
	.align		4
.L_16:
        /*0058*/ 	.word	index@(.nv.constant0._Z6kernelPKfPfi)
        /*005c*/ 	.short	0x0380
        /*005e*/ 	.short	0x0014


	//----- nvinfo : EIATTR_SW_WAR
	.align		4
.L_17:
        /*0060*/ 	.byte	0x04, 0x36
        /*0062*/ 	.short	(.L_19 - .L_18)
.L_18:
        /*0064*/ 	.word	0x00000008
.L_19:


//--------------------- .nv.callgraph             --------------------------
	.section	.nv.callgraph,"",@"SHT_CUDA_CALLGRAPH"
	.align	4
	.sectionentsize	8
	.align		4
        /*0000*/ 	.word	0x00000000
	.align		4
        /*0004*/ 	.word	0xffffffff
	.align		4
        /*0008*/ 	.word	0x00000000
	.align		4
        /*000c*/ 	.word	0xfffffffe
	.align		4
        /*0010*/ 	.word	0x00000000
	.align		4
        /*0014*/ 	.word	0xfffffffd
	.align		4
        /*0018*/ 	.word	0x00000000
	.align		4
        /*001c*/ 	.word	0xfffffffc


//--------------------- .text._Z6kernelPKfPfi     --------------------------
	.section	.text._Z6kernelPKfPfi,"ax",@progbits
	.align	128
        .global         _Z6kernelPKfPfi
        .type           _Z6kernelPKfPfi,@function
        .size           _Z6kernelPKfPfi,(.L_x_5 - _Z6kernelPKfPfi)
        .other          _Z6kernelPKfPfi,@"STO_CUDA_ENTRY STV_DEFAULT"
_Z6kernelPKfPfi:
.text._Z6kernelPKfPfi:
[----:B------:R-:W-:Y:S08]  /*0000*/  LDC R1, c[0x0][0x37c] ;  /* 0x0000df00ff017b82 */ /* 0x000ff00000000800 */
[----:B------:R-:W0:Y:S01]  /*0010*/  LDC R0, c[0x0][0x390] ;  /* 0x0000e400ff007b82 */ /* 0x000e220000000800 */
[----:B------:R-:W1:Y:S01]  /*0020*/  S2R R3, SR_TID.X ;  /* 0x0000000000037919 */ /* 0x000e620000002100 */
[----:B------:R-:W2:Y:S01]  /*0030*/  LDCU.64 UR8, c[0x0][0x358] ;  /* 0x00006b00ff0877ac */ /* 0x000ea20008000a00 */
[----:B------:R-:W-:Y:S01]  /*0040*/  MOV R12, 0x7f800000 ;  /* 0x7f800000000c7802 */ /* 0x000fe20000000f00 */
[----:B------:R-:W3:Y:S04]  /*0050*/  S2R R5, SR_TID.Y ;  /* 0x0000000000057919 */ /* 0x000ee80000002200 */
[----:B------:R-:W4:Y:S08]  /*0060*/  S2UR UR4, SR_CTAID.Y ;  /* 0x00000000000479c3 */ /* 0x000f300000002600 */
[----:B------:R-:W1:Y:S01]  /*0070*/  LDC R2, c[0x0][0x360] ;  /* 0x0000d800ff027b82 */ /* 0x000e620000000800 */
[----:B------:R-:W4:Y:S07]  /*0080*/  LDCU UR5, c[0x0][0x364] ;  /* 0x00006c80ff0577ac */ /* 0x000f2e0008000800 */
[----:B------:R-:W1:Y:S01]  /*0090*/  S2UR UR6, SR_CTAID.X ;  /* 0x00000000000679c3 */ /* 0x000e620000002500 */
[----:B0-----:R-:W-:Y:S01]  /*00a0*/  ISETP.GE.AND P0, PT, R0, 0x1, PT ;  /* 0x000000010000780c */ /* 0x001fe20003f06270 */
[----:B----4-:R-:W-:-:S06]  /*00b0*/  UIMAD UR4, UR4, UR5, URZ ;  /* 0x00000005040472a4 */ /* 0x010fcc000f8e02ff */
[----:B---3--:R-:W-:Y:S01]  /*00c0*/  IADD3 R7, PT, PT, R5, UR4, RZ ;  /* 0x0000000405077c10 */ /* 0x008fe2000fffe0ff */
[----:B-1----:R-:W-:-:S05]  /*00d0*/  IMAD R3, R2, UR6, R3 ;  /* 0x0000000602037c24 */ /* 0x002fca000f8e0203 */
[----:B--2---:R-:W-:Y:S05]  /*00e0*/  @!P0 BRA `(.L_x_0) ;  /* 0x0000000800148947 */ /* 0x004fea0003800000 */
[C---:B------:R-:W-:Y:S01]  /*00f0*/  ISETP.GE.U32.AND P1, PT, R0.reuse, 0x8, PT ;  /* 0x000000080000780c */ /* 0x040fe20003f26070 */
[----:B------:R-:W-:Y:S01]  /*0100*/  HFMA2 R9, -RZ, RZ, 0, 0 ;  /* 0x00000000ff097431 */ /* 0x000fe200000001ff */
[----:B------:R-:W-:Y:S01]  /*0110*/  LOP3.LUT R2, R0, 0x7, RZ, 0xc0, !PT ;  /* 0x0000000700027812 */ /* 0x000fe200078ec0ff */
[----:B------:R-:W-:Y:S01]  /*0120*/  IMAD R4, R3, R0, RZ ;  /* 0x0000000003047224 */ /* 0x000fe200078e02ff */
[----:B------:R-:W-:Y:S02]  /*0130*/  MOV R12, 0x7f800000 ;  /* 0x7f800000000c7802 */ /* 0x000fe40000000f00 */
[----:B------:R-:W-:-:S07]  /*0140*/  ISETP.NE.AND P0, PT, R2, RZ, PT ;  /* 0x000000ff0200720c */ /* 0x000fce0003f05270 */
[----:B------:R-:W-:Y:S06]  /*0150*/  @!P1 BRA `(.L_x_1) ;  /* 0x00000004000c9947 */ /* 0x000fec0003800000 */
[----:B------:R-:W0:Y:S01]  /*0160*/  LDCU.64 UR6, c[0x0][0x380] ;  /* 0x00007000ff0677ac */ /* 0x000e220008000a00 */
[C---:B------:R-:W-:Y:S01]  /*0170*/  LOP3.LUT R9, R0.reuse, 0x7ffffff8, RZ, 0xc0, !PT ;  /* 0x7ffffff800097812 */ /* 0x040fe200078ec0ff */
[C---:B------:R-:W-:Y:S01]  /*0180*/  IMAD R11, R0.reuse, 0x3, R7 ;  /* 0x00000003000b7824 */ /* 0x040fe200078e0207 */
[C---:B------:R-:W-:Y:S01]  /*0190*/  IADD3 R8, PT, PT, R0.reuse, UR4, R5 ;  /* 0x0000000400087c10 */ /* 0x040fe2000fffe005 */
[C-C-:B------:R-:W-:Y:S01]  /*01a0*/  IMAD R15, R0.reuse, 0x5, R7.reuse ;  /* 0x00000005000f7824 */ /* 0x140fe200078e0207 */
[CC--:B------:R-:W-:Y:S01]  /*01b0*/  LEA R5, R0.reuse, R7.reuse, 0x1 ;  /* 0x0000000700057211 */ /* 0x0c0fe200078e08ff */
[C-C-:B------:R-:W-:Y:S01]  /*01c0*/  IMAD R17, R0.reuse, 0x6, R7.reuse ;  /* 0x0000000600117824 */ /* 0x140fe200078e0207 */
[C---:B------:R-:W-:Y:S01]  /*01d0*/  LEA R13, R0.reuse, R7, 0x2 ;  /* 0x00000007000d7211 */ /* 0x040fe200078e10ff */
[----:B------:R-:W-:Y:S01]  /*01e0*/  IMAD R25, R0, 0x7, R7 ;  /* 0x0000000700197824 */ /* 0x000fe200078e0207 */
[----:B------:R-:W-:Y:S01]  /*01f0*/  MOV R12, 0x7f800000 ;  /* 0x7f800000000c7802 */ /* 0x000fe20000000f00 */
[----:B------:R-:W-:Y:S01]  /*0200*/  IMAD.MOV R10, RZ, RZ, -R9 ;  /* 0x000000ffff0a7224 */ /* 0x000fe200078e0a09 */
[----:B------:R-:W-:-:S02]  /*0210*/  MOV R6, R4 ;  /* 0x0000000400067202 */ /* 0x000fc40000000f00 */
[----:B------:R-:W-:Y:S01]  /*0220*/  MOV R29, R7 ;  /* 0x00000007001d7202 */ /* 0x000fe20000000f00 */
[----:B0-----:R-:W-:-:S04]  /*0230*/  UIADD3 UR5, UP0, UPT, UR6, 0x10, URZ ;  /* 0x0000001006057890 */ /* 0x001fc8000ff1e0ff */
[----:B------:R-:W-:-:S12]  /*0240*/  UIADD3.X UR4, UPT, UPT, URZ, UR7, URZ, UP0, !UPT ;  /* 0x00000007ff047290 */ /* 0x000fd800087fe4ff */
.L_x_2:
[----:B------:R-:W0:Y:S01]  /*0250*/  LDC.64 R18, c[0x0][0x380] ;  /* 0x0000e000ff127b82 */ /* 0x000e220000000a00 */
[----:B------:R-:W-:Y:S02]  /*0260*/  MOV R20, UR5 ;  /* 0x0000000500147c02 */ /* 0x000fe40008000f00 */
[----:B------:R-:W-:-:S03]  /*0270*/  MOV R21, UR4 ;  /* 0x0000000400157c02 */ /* 0x000fc60008000f00 */
[----:B------:R-:W-:-:S05]  /*0280*/  IMAD.WIDE R20, R6, 0x4, R20 ;  /* 0x0000000406147825 */ /* 0x000fca00078e0214 */
[----:B------:R-:W2:Y:S04]  /*0290*/  LDG.E R24, desc[UR8][R20.64+-0x10] ;  /* 0xfffff00814187981 */ /* 0x000ea8000c1e1900 */
[----:B------:R-:W3:Y:S04]  /*02a0*/  LDG.E R14, desc[UR8][R20.64+-0xc] ;  /* 0xfffff408140e7981 */ /* 0x000ee8000c1e1900 */
[----:B------:R-:W4:Y:S01]  /*02b0*/  LDG.E R28, desc[UR8][R20.64+-0x8] ;  /* 0xfffff808141c7981 */ /* 0x000f22000c1e1900 */
[----:B0-----:R-:W-:-:S05]  /*02c0*/  IMAD.WIDE.U32 R22, R29, 0x4, R18 ;  /* 0x000000041d167825 */ /* 0x001fca00078e0012 */
[----:B------:R0:W2:Y:S02]  /*02d0*/  LDG.E R27, desc[UR8][R22.64] ;  /* 0x00000008161b7981 */ /* 0x0000a4000c1e1900 */
[----:B0-----:R-:W-:-:S05]  /*02e0*/  IMAD.WIDE.U32 R22, R8, 0x4, R18 ;  /* 0x0000000408167825 */ /* 0x001fca00078e0012 */
[----:B------:R2:W3:Y:S02]  /*02f0*/  LDG.E R16, desc[UR8][R22.64] ;  /* 0x0000000816107981 */ /* 0x0004e4000c1e1900 */
[----:B--2---:R-:W-:Y:S01]  /*0300*/  FADD R23, R24, R27 ;  /* 0x0000001b18177221 */ /* 0x004fe20000000000 */
[----:B------:R-:W-:-:S05]  /*0310*/  IMAD.WIDE.U32 R26, R5, 0x4, R18 ;  /* 0x00000004051a7825 */ /* 0x000fca00078e0012 */
[----:B------:R0:W4:Y:S01]  /*0320*/  LDG.E R24, desc[UR8][R26.64] ;  /* 0x000000081a187981 */ /* 0x000122000c1e1900 */
[----:B---3--:R-:W-:Y:S01]  /*0330*/  FADD R14, R14, R16 ;  /* 0x000000100e0e7221 */ /* 0x008fe20000000000 */
[----:B0-----:R-:W-:Y:S02]  /*0340*/  IMAD.WIDE.U32 R26, R11, 0x4, R18 ;  /* 0x000000040b1a7825 */ /* 0x001fe400078e0012 */
[----:B------:R-:W2:Y:S02]  /*0350*/  LDG.E R16, desc[UR8][R20.64] ;  /* 0x0000000814107981 */ /* 0x000ea4000c1e1900 */
[----:B------:R-:W-:Y:S02]  /*0360*/  FMNMX3 R12, R12, R23, R14, PT ;  /* 0x000000170c0c7276 */ /* 0x000fe4000380000e */
[----:B------:R-:W3:Y:S01]  /*0370*/  LDG.E R14, desc[UR8][R26.64] ;  /* 0x000000081a0e7981 */ /* 0x000ee2000c1e1900 */
[----:B------:R-:W-:-:S03]  /*0380*/  IMAD.WIDE.U32 R22, R13, 0x4, R18 ;  /* 0x000000040d167825 */ /* 0x000fc600078e0012 */
[----:B------:R-:W3:Y:S01]  /*0390*/  LDG.E R27, desc[UR8][R20.64+-0x4] ;  /* 0xfffffc08141b7981 */ /* 0x000ee2000c1e1900 */
[----:B----4-:R-:W-:-:S03]  /*03a0*/  FADD R28, R28, R24 ;  /* 0x000000181c1c7221 */ /* 0x010fc60000000000 */
[----:B------:R0:W2:Y:S02]  /*03b0*/  LDG.E R24, desc[UR8][R22.64] ;  /* 0x0000000816187981 */ /* 0x0000a4000c1e1900 */
[----:B0-----:R-:W-:-:S06]  /*03c0*/  IMAD.WIDE.U32 R22, R15, 0x4, R18 ;  /* 0x000000040f167825 */ /* 0x001fcc00078e0012 */
[----:B------:R-:W4:Y:S01]  /*03d0*/  LDG.E R23, desc[UR8][R22.64] ;  /* 0x0000000816177981 */ /* 0x000f22000c1e1900 */
[----:B---3--:R-:W-:Y:S01]  /*03e0*/  FADD R14, R27, R14 ;  /* 0x0000000e1b0e7221 */ /* 0x008fe20000000000 */
[----:B------:R-:W-:-:S04]  /*03f0*/  IMAD.WIDE.U32 R26, R17, 0x4, R18 ;  /* 0x00000004111a7825 */ /* 0x000fc800078e0012 */
[----:B------:R-:W-:Y:S01]  /*0400*/  FMNMX3 R12, R12, R28, R14, PT ;  /* 0x0000001c0c0c7276 */ /* 0x000fe2000380000e */
[----:B------:R-:W-:Y:S01]  /*0410*/  IMAD.WIDE.U32 R18, R25, 0x4, R18 ;  /* 0x0000000419127825 */ /* 0x000fe200078e0012 */
[----:B------:R-:W3:Y:S04]  /*0420*/  LDG.E R28, desc[UR8][R20.64+0xc] ;  /* 0x00000c08141c7981 */ /* 0x000ee8000c1e1900 */
[----:B------:R-:W5:Y:S04]  /*0430*/  LDG.E R27, desc[UR8][R26.64] ;  /* 0x000000081a1b7981 */ /* 0x000f68000c1e1900 */
[----:B------:R-:W3:Y:S01]  /*0440*/  LDG.E R19, desc[UR8][R18.64] ;  /* 0x0000000812137981 */ /* 0x000ee2000c1e1900 */
[----:B--2---:R-:W-:-:S03]  /*0450*/  FADD R14, R16, R24 ;  /* 0x00000018100e7221 */ /* 0x004fc60000000000 */
[----:B------:R-:W4:Y:S04]  /*0460*/  LDG.E R24, desc[UR8][R20.64+0x4] ;  /* 0x0000040814187981 */ /* 0x000f28000c1e1900 */
[----:B------:R-:W5:Y:S01]  /*0470*/  LDG.E R16, desc[UR8][R20.64+0x8] ;  /* 0x0000080814107981 */ /* 0x000f62000c1e1900 */
[----:B------:R-:W-:-:S04]  /*0480*/  IADD3 R10, PT, PT, R10, 0x8, RZ ;  /* 0x000000080a0a7810 */ /* 0x000fc80007ffe0ff */
[----:B------:R-:W-:Y:S01]  /*0490*/  ISETP.NE.AND P1, PT, R10, RZ, PT ;  /* 0x000000ff0a00720c */ /* 0x000fe20003f25270 */
[C---:B------:R-:W-:Y:S01]  /*04a0*/  IMAD R13, R0.reuse, 0x8, R13 ;  /* 0x00000008000d7824 */ /* 0x040fe200078e020d */
[C---:B------:R-:W-:Y:S02]  /*04b0*/  LEA R8, R0.reuse, R8, 0x3 ;  /* 0x0000000800087211 */ /* 0x040fe400078e18ff */
[C---:B------:R-:W-:Y:S02]  /*04c0*/  LEA R5, R0.reuse, R5, 0x3 ;  /* 0x0000000500057211 */ /* 0x040fe400078e18ff */
[C---:B------:R-:W-:Y:S02]  /*04d0*/  LEA R11, R0.reuse, R11, 0x3 ;  /* 0x0000000b000b7211 */ /* 0x040fe400078e18ff */
[C---:B------:R-:W-:Y:S02]  /*04e0*/  LEA R15, R0.reuse, R15, 0x3 ;  /* 0x0000000f000f7211 */ /* 0x040fe400078e18ff */
[----:B------:R-:W-:-:S02]  /*04f0*/  LEA R17, R0, R17, 0x3 ;  /* 0x0000001100117211 */ /* 0x000fc400078e18ff */
[C---:B------:R-:W-:Y:S02]  /*0500*/  LEA R25, R0.reuse, R25, 0x3 ;  /* 0x0000001900197211 */ /* 0x040fe400078e18ff */
[----:B------:R-:W-:Y:S02]  /*0510*/  LEA R29, R0, R29, 0x3 ;  /* 0x0000001d001d7211 */ /* 0x000fe400078e18ff */
[----:B------:R-:W-:Y:S01]  /*0520*/  IADD3 R6, PT, PT, R6, 0x8, RZ ;  /* 0x0000000806067810 */ /* 0x000fe20007ffe0ff */
[----:B---3--:R-:W-:Y:S01]  /*0530*/  FADD R28, R28, R19 ;  /* 0x000000131c1c7221 */ /* 0x008fe20000000000 */
[----:B----4-:R-:W-:Y:S01]  /*0540*/  FADD R24, R24, R23 ;  /* 0x0000001718187221 */ /* 0x010fe20000000000 */
[----:B-----5:R-:W-:-:S04]  /*0550*/  FADD R16, R16, R27 ;  /* 0x0000001b10107221 */ /* 0x020fc80000000000 */
[----:B------:R-:W-:-:S04]  /*0560*/  FMNMX3 R12, R12, R14, R24, PT ;  /* 0x0000000e0c0c7276 */ /* 0x000fc80003800018 */
[----:B------:R-:W-:Y:S01]  /*0570*/  FMNMX3 R12, R12, R16, R28, PT ;  /* 0x000000100c0c7276 */ /* 0x000fe2000380001c */
[----:B------:R-:W-:Y:S06]  /*0580*/  @P1 BRA `(.L_x_2) ;  /* 0xfffffffc00301947 */ /* 0x000fec000383ffff */
.L_x_1:
[----:B------:R-:W-:Y:S05]  /*0590*/  @!P0 BRA `(.L_x_0) ;  /* 0x0000000000e88947 */ /* 0x000fea0003800000 */
[----:B------:R-:W-:Y:S02]  /*05a0*/  ISETP.GE.U32.AND P0, PT, R2, 0x4, PT ;  /* 0x000000040200780c */ /* 0x000fe40003f06070 */
[----:B------:R-:W-:-:S04]  /*05b0*/  LOP3.LUT R8, R0, 0x3, RZ, 0xc0, !PT ;  /* 0x0000000300087812 */ /* 0x000fc800078ec0ff */
[----:B------:R-:W-:-:S07]  /*05c0*/  ISETP.NE.AND P1, PT, R8, RZ, PT ;  /* 0x000000ff0800720c */ /* 0x000fce0003f25270 */
[----:B------:R-:W-:Y:S06]  /*05d0*/  @!P0 BRA `(.L_x_3) ;  /* 0x0000000000688947 */ /* 0x000fec0003800000 */
[----:B------:R-:W0:Y:S01]  /*05e0*/  LDC.64 R14, c[0x0][0x380] ;  /* 0x0000e000ff0e7b82 */ /* 0x000e220000000a00 */
[----:B------:R-:W-:Y:S02]  /*05f0*/  IMAD R19, R9, R0, R7 ;  /* 0x0000000009137224 */ /* 0x000fe400078e0207 */
[----:B------:R-:W-:-:S03]  /*0600*/  IMAD.IADD R11, R4, 0x1, R9 ;  /* 0x00000001040b7824 */ /* 0x000fc600078e0209 */
[----:B------:R-:W-:-:S04]  /*0610*/  IADD3 R21, PT, PT, R19, R0, RZ ;  /* 0x0000000013157210 */ /* 0x000fc80007ffe0ff */
[----:B------:R-:W-:-:S04]  /*0620*/  IADD3 R17, PT, PT, R21, R0, RZ ;  /* 0x0000000015117210 */ /* 0x000fc80007ffe0ff */
[----:B------:R-:W-:Y:S01]  /*0630*/  IADD3 R5, PT, PT, R17, R0, RZ ;  /* 0x0000000011057210 */ /* 0x000fe20007ffe0ff */
[----:B0-----:R-:W-:-:S04]  /*0640*/  IMAD.WIDE.U32 R18, R19, 0x4, R14 ;  /* 0x0000000413127825 */ /* 0x001fc800078e000e */
[--C-:B------:R-:W-:Y:S02]  /*0650*/  IMAD.WIDE.U32 R20, R21, 0x4, R14.reuse ;  /* 0x0000000415147825 */ /* 0x100fe400078e000e */
[----:B------:R-:W2:Y:S02]  /*0660*/  LDG.E R19, desc[UR8][R18.64] ;  /* 0x0000000812137981 */ /* 0x000ea4000c1e1900 */
[--C-:B------:R-:W-:Y:S02]  /*0670*/  IMAD.WIDE R10, R11, 0x4, R14.reuse ;  /* 0x000000040b0a7825 */ /* 0x100fe400078e020e */
[----:B------:R-:W3:Y:S02]  /*0680*/  LDG.E R21, desc[UR8][R20.64] ;  /* 0x0000000814157981 */ /* 0x000ee4000c1e1900 */
[--C-:B------:R-:W-:Y:S02]  /*0690*/  IMAD.WIDE.U32 R16, R17, 0x4, R14.reuse ;  /* 0x0000000411107825 */ /* 0x100fe400078e000e */
[----:B------:R-:W2:Y:S02]  /*06a0*/  LDG.E R2, desc[UR8][R10.64] ;  /* 0x000000080a027981 */ /* 0x000ea4000c1e1900 */
[----:B------:R-:W-:-:S02]  /*06b0*/  IMAD.WIDE.U32 R14, R5, 0x4, R14 ;  /* 0x00000004050e7825 */ /* 0x000fc400078e000e */
[----:B------:R-:W3:Y:S04]  /*06c0*/  LDG.E R6, desc[UR8][R10.64+0x4] ;  /* 0x000004080a067981 */ /* 0x000ee8000c1e1900 */
[----:B------:R-:W4:Y:S04]  /*06d0*/  LDG.E R13, desc[UR8][R10.64+0x8] ;  /* 0x000008080a0d7981 */ /* 0x000f28000c1e1900 */
[----:B------:R-:W5:Y:S04]  /*06e0*/  LDG.E R22, desc[UR8][R10.64+0xc] ;  /* 0x00000c080a167981 */ /* 0x000f68000c1e1900 */
[----:B------:R-:W4:Y:S04]  /*06f0*/  LDG.E R16, desc[UR8][R16.64] ;  /* 0x0000000810107981 */ /* 0x000f28000c1e1900 */
[----:B------:R-:W5:Y:S01]  /*0700*/  LDG.E R15, desc[UR8][R14.64] ;  /* 0x000000080e0f7981 */ /* 0x000f62000c1e1900 */
[----:B------:R-:W-:Y:S01]  /*0710*/  IADD3 R9, PT, PT, R9, 0x4, RZ ;  /* 0x0000000409097810 */ /* 0x000fe20007ffe0ff */
[----:B--2---:R-:W-:Y:S01]  /*0720*/  FADD R5, R2, R19 ;  /* 0x0000001302057221 */ /* 0x004fe20000000000 */
[----:B---3--:R-:W-:-:S05]  /*0730*/  FADD R6, R6, R21 ;  /* 0x0000001506067221 */ /* 0x008fca0000000000 */
[----:B------:R-:W-:Y:S01]  /*0740*/  FMNMX3 R5, R12, R5, R6, PT ;  /* 0x000000050c057276 */ /* 0x000fe20003800006 */
[----:B----4-:R-:W-:Y:S01]  /*0750*/  FADD R2, R13, R16 ;  /* 0x000000100d027221 */ /* 0x010fe20000000000 */
[----:B-----5:R-:W-:-:S05]  /*0760*/  FADD R22, R22, R15 ;  /* 0x0000000f16167221 */ /* 0x020fca0000000000 */
[----:B------:R-:W-:-:S07]  /*0770*/  FMNMX3 R12, R5, R2, R22, PT ;  /* 0x00000002050c7276 */ /* 0x000fce0003800016 */
.L_x_3:
[----:B------:R-:W-:Y:S05]  /*0780*/  @!P1 BRA `(.L_x_0) ;  /* 0x00000000006c9947 */ /* 0x000fea0003800000 */
[----:B------:R-:W-:Y:S02]  /*0790*/  ISETP.NE.AND P0, PT, R8, 0x1, PT ;  /* 0x000000010800780c */ /* 0x000fe40003f05270 */
[----:B------:R-:W-:-:S04]  /*07a0*/  LOP3.LUT R2, R0, 0x1, RZ, 0xc0, !PT ;  /* 0x0000000100027812 */ /* 0x000fc800078ec0ff */
[----:B------:R-:W-:-:S07]  /*07b0*/  ISETP.NE.U32.AND P1, PT, R2, 0x1, PT ;  /* 0x000000010200780c */ /* 0x000fce0003f25070 */
[----:B------:R-:W0:Y:S01]  /*07c0*/  @P0 LDC.64 R16, c[0x0][0x380] ;  /* 0x0000e000ff100b82 */ /* 0x000e220000000a00 */
[C---:B------:R-:W-:Y:S01]  /*07d0*/  @P0 IMAD R5, R9.reuse, R0, R7 ;  /* 0x0000000009050224 */ /* 0x040fe200078e0207 */
[----:B------:R-:W-:Y:S02]  /*07e0*/  @P0 IADD3 R15, PT, PT, R4, R9, RZ ;  /* 0x00000009040f0210 */ /* 0x000fe40007ffe0ff */
[----:B------:R-:W-:-:S04]  /*07f0*/  @P0 IADD3 R9, PT, PT, R9, 0x2, RZ ;  /* 0x0000000209090810 */ /* 0x000fc80007ffe0ff */
[----:B------:R-:W1:Y:S01]  /*0800*/  @!P1 LDC.64 R10, c[0x0][0x380] ;  /* 0x0000e000ff0a9b82 */ /* 0x000e620000000a00 */
[----:B------:R-:W-:Y:S01]  /*0810*/  @!P1 IADD3 R13, PT, PT, R4, R9, RZ ;  /* 0x00000009040d9210 */ /* 0x000fe20007ffe0ff */
[C---:B0-----:R-:W-:Y:S01]  /*0820*/  @P0 IMAD.WIDE.U32 R18, R5.reuse, 0x4, R16 ;  /* 0x0000000405120825 */ /* 0x041fe200078e0010 */
[----:B------:R-:W-:-:S03]  /*0830*/  @P0 IADD3 R5, PT, PT, R5, R0, RZ ;  /* 0x0000000005050210 */ /* 0x000fc60007ffe0ff */
[--C-:B------:R-:W-:Y:S02]  /*0840*/  @P0 IMAD.WIDE R14, R15, 0x4, R16.reuse ;  /* 0x000000040f0e0825 */ /* 0x100fe400078e0210 */
[----:B------:R-:W2:Y:S02]  /*0850*/  @P0 LDG.E R19, desc[UR8][R18.64] ;  /* 0x0000000812130981 */ /* 0x000ea4000c1e1900 */
[----:B------:R-:W-:Y:S02]  /*0860*/  @P0 IMAD.WIDE.U32 R4, R5, 0x4, R16 ;  /* 0x0000000405040825 */ /* 0x000fe400078e0010 */
[----:B------:R-:W2:Y:S02]  /*0870*/  @P0 LDG.E R2, desc[UR8][R14.64] ;  /* 0x000000080e020981 */ /* 0x000ea4000c1e1900 */
[----:B------:R-:W-:Y:S02]  /*0880*/  @!P1 IMAD R17, R9, R0, R7 ;  /* 0x0000000009119224 */ /* 0x000fe400078e0207 */
[--C-:B-1----:R-:W-:Y:S01]  /*0890*/  @!P1 IMAD.WIDE R8, R13, 0x4, R10.reuse ;  /* 0x000000040d089825 */ /* 0x102fe200078e020a */
[----:B------:R-:W3:Y:S03]  /*08a0*/  @P0 LDG.E R6, desc[UR8][R14.64+0x4] ;  /* 0x000004080e060981 */ /* 0x000ee6000c1e1900 */
[----:B------:R-:W-:Y:S01]  /*08b0*/  @!P1 IMAD.WIDE.U32 R10, R17, 0x4, R10 ;  /* 0x00000004110a9825 */ /* 0x000fe200078e000a */
[----:B------:R-:W3:Y:S04]  /*08c0*/  @P0 LDG.E R5, desc[UR8][R4.64] ;  /* 0x0000000804050981 */ /* 0x000ee8000c1e1900 */
[----:B------:R-:W4:Y:S04]  /*08d0*/  @!P1 LDG.E R8, desc[UR8][R8.64] ;  /* 0x0000000808089981 */ /* 0x000f28000c1e1900 */
[----:B------:R-:W4:Y:S01]  /*08e0*/  @!P1 LDG.E R11, desc[UR8][R10.64] ;  /* 0x000000080a0b9981 */ /* 0x000f22000c1e1900 */
[----:B--2---:R-:W-:Y:S01]  /*08f0*/  @P0 FADD R19, R2, R19 ;  /* 0x0000001302130221 */ /* 0x004fe20000000000 */
[----:B---3--:R-:W-:-:S05]  /*0900*/  @P0 FADD R6, R6, R5 ;  /* 0x0000000506060221 */ /* 0x008fca0000000000 */
[----:B------:R-:W-:Y:S01]  /*0910*/  @P0 FMNMX3 R12, R12, R19, R6, PT ;  /* 0x000000130c0c0276 */ /* 0x000fe20003800006 */
[----:B----4-:R-:W-:-:S05]  /*0920*/  @!P1 FADD R13, R8, R11 ;  /* 0x0000000b080d9221 */ /* 0x010fca0000000000 */
[----:B------:R-:W-:-:S07]  /*0930*/  @!P1 FMNMX R12, R12, R13, PT ;  /* 0x0000000d0c0c9209 */ /* 0x000fce0003800000 */
.L_x_0:
[----:B------:R-:W0:Y:S01]  /*0940*/  LDC.64 R4, c[0x0][0x388] ;  /* 0x0000e200ff047b82 */ /* 0x000e220000000a00 */
[----:B------:R-:W-:-:S04]  /*0950*/  IMAD R3, R3, R0, R7 ;  /* 0x0000000003037224 */ /* 0x000fc800078e0207 */
[----:B0-----:R-:W-:-:S05]  /*0960*/  IMAD.WIDE R2, R3, 0x4, R4 ;  /* 0x0000000403027825 */ /* 0x001fca00078e0204 */
[----:B------:R-:W-:Y:S01]  /*0970*/  STG.E desc[UR8][R2.64], R12 ;  /* 0x0000000c02007986 */ /* 0x000fe2000c101908 */
[----:B------:R-:W-:Y:S05]  /*0980*/  EXIT ;  /* 0x000000000000794d */ /* 0x000fea0003800000 */
.L_x_4:
[----:B------:R-:W-:-:S00]  /*0990*/  BRA `(.L_x_4) ;  /* 0xfffffffc00fc7947 */ /* 0x000fc0000383ffff */
[----:B------:R-:W-:-:S00]  /*09a0*/  NOP ;  /* 0x0000000000007918 */ /* 0x000fc00000000000 */
        /* <DEDUP_REMOVED lines=13> */
.L_x_5:


//--------------------- .nv.shared.reserved.0     --------------------------
	.section	.nv.shared.reserved.0,"aw",@nobits
	.weak		__nv_reservedSMEM_offset_0_alias
	.size		__nv_reservedSMEM_offset_0_alias, 0, 64
	.other		__nv_reservedSMEM_offset_0_alias,@"STO_CUDA_RESERVED_SHARED STV_DEFAULT"
__nv_reservedSMEM_offset_0_alias:
	.zero		0
	.zero		64


//--------------------- .nv.constant0._Z6kernelPKfPfi --------------------------
	.section	.nv.constant0._Z6kernelPKfPfi,"a",@progbits
	.sectionflags	@""
	.align	4
.nv.constant0._Z6kernelPKfPfi:
	.zero		916


//--------------------- SYMBOLS --------------------------

	.type		.nv.reservedSmem.offset0,@object
	.size		.nv.reservedSmem.offset0,0x4
